	.headerflags	@"EF_CUDA_TEXMODE_UNIFIED EF_CUDA_64BIT_ADDRESS EF_CUDA_ACCELERATORS EF_CUDA_SM90 EF_CUDA_VIRTUAL_SM(EF_CUDA_SM90)"
	.elftype	@"ET_EXEC"


//--------------------- .nv.info                  --------------------------
	.section	.nv.info,"",@"SHT_CUDA_INFO"
	.align	4


	//----- nvinfo : EIATTR_REGCOUNT
	.align		4
        /*0000*/ 	.byte	0x04, 0x2f
        /*0002*/ 	.short	(.L_1 - .L_0)
	.align		4
.L_0:
        /*0004*/ 	.word	index@(triton_poi_fused_max_unpool2d_13)
        /*0008*/ 	.word	0x00000008


	//----- nvinfo : EIATTR_MIN_STACK_SIZE
	.align		4
.L_1:
        /*000c*/ 	.byte	0x04, 0x12
        /*000e*/ 	.short	(.L_3 - .L_2)
	.align		4
.L_2:
        /*0010*/ 	.word	index@(triton_poi_fused_max_unpool2d_13)
        /*0014*/ 	.word	0x00000000


	//----- nvinfo : EIATTR_FRAME_SIZE
	.align		4
.L_3:
        /*0018*/ 	.byte	0x04, 0x11
        /*001a*/ 	.short	(.L_5 - .L_4)
	.align		4
.L_4:
        /*001c*/ 	.word	index@(triton_poi_fused_max_unpool2d_13)
        /*0020*/ 	.word	0x00000000


	//----- nvinfo : EIATTR_MIN_STACK_SIZE
	.align		4
.L_5:
        /*0024*/ 	.byte	0x04, 0x12
        /*0026*/ 	.short	(.L_7 - .L_6)
	.align		4
.L_6:
        /*0028*/ 	.word	index@(triton_poi_fused_max_unpool2d_13)
        /*002c*/ 	.word	0x00000000
.L_7:


//--------------------- .nv.info.triton_poi_fused_max_unpool2d_13 --------------------------
	.section	.nv.info.triton_poi_fused_max_unpool2d_13,"",@"SHT_CUDA_INFO"
	.sectionflags	@""
	.align	4


	//----- nvinfo : EIATTR_CUDA_API_VERSION
	.align		4
        /*0000*/ 	.byte	0x04, 0x37
        /*0002*/ 	.short	(.L_9 - .L_8)
.L_8:
        /*0004*/ 	.word	0x0000007c


	//----- nvinfo : EIATTR_KPARAM_INFO
	.align		4
.L_9:
        /*0008*/ 	.byte	0x04, 0x17
        /*000a*/ 	.short	(.L_11 - .L_10)
.L_10:
        /*000c*/ 	.word	0x00000000
        /*0010*/ 	.short	0x0001
        /*0012*/ 	.short	0x0008
        /*0014*/ 	.byte	0x00, 0xf0, 0x11, 0x00


	//----- nvinfo : EIATTR_KPARAM_INFO
	.align		4
.L_11:
        /*0018*/ 	.byte	0x04, 0x17
        /*001a*/ 	.short	(.L_13 - .L_12)
.L_12:
        /*001c*/ 	.word	0x00000000
        /*0020*/ 	.short	0x0000
        /*0022*/ 	.short	0x0000
        /*0024*/ 	.byte	0x00, 0xf4, 0x21, 0x00


	//----- nvinfo : EIATTR_SPARSE_MMA_MASK
	.align		4
.L_13:
        /*0028*/ 	.byte	0x03, 0x50
        /*002a*/ 	.short	0x0000


	//----- nvinfo : EIATTR_MAXREG_COUNT
	.align		4
        /*002c*/ 	.byte	0x03, 0x1b
        /*002e*/ 	.short	0x00ff


	//----- nvinfo : EIATTR_EXIT_INSTR_OFFSETS
	.align		4
        /*0030*/ 	.byte	0x04, 0x1c
        /*0032*/ 	.short	(.L_15 - .L_14)


	//   ....[0]....
.L_14:
        /*0034*/ 	.word	0x000000a0


	//----- nvinfo : EIATTR_REQNTID
	.align		4
.L_15:
        /*0038*/ 	.byte	0x04, 0x10
        /*003a*/ 	.short	(.L_17 - .L_16)
.L_16:
        /*003c*/ 	.word	0x00000080
        /*0040*/ 	.word	0x00000001
        /*0044*/ 	.word	0x00000001


	//----- nvinfo : EIATTR_CBANK_PARAM_SIZE
	.align		4
.L_17:
        /*0048*/ 	.byte	0x03, 0x19
        /*004a*/ 	.short	0x000c


	//----- nvinfo : EIATTR_PARAM_CBANK
	.align		4
        /*004c*/ 	.byte	0x04, 0x0a
        /*004e*/ 	.short	(.L_19 - .L_18)
	.align		4
.L_18:
        /*0050*/ 	.word	index@(.nv.constant0.triton_poi_fused_max_unpool2d_13)
        /*0054*/ 	.short	0x0210
        /*0056*/ 	.short	0x000c


	//----- nvinfo : EIATTR_SW_WAR
	.align		4
.L_19:
        /*0058*/ 	.byte	0x04, 0x36
        /*005a*/ 	.short	(.L_21 - .L_20)
.L_20:
        /*005c*/ 	.word	0x00000008
.L_21:


//--------------------- .nv.callgraph             --------------------------
	.section	.nv.callgraph,"",@"SHT_CUDA_CALLGRAPH"
	.align	4
	.sectionentsize	8
	.align		4
        /*0000*/ 	.word	0x00000000
	.align		4
        /*0004*/ 	.word	0xffffffff
	.align		4
        /*0008*/ 	.word	0x00000000
	.align		4
        /*000c*/ 	.word	0xfffffffe
	.align		4
        /*0010*/ 	.word	0x00000000
	.align		4
        /*0014*/ 	.word	0xfffffffd
	.align		4
        /*0018*/ 	.word	0x00000000
	.align		4
        /*001c*/ 	.word	0xfffffffc


//--------------------- .text.triton_poi_fused_max_unpool2d_13 --------------------------
	.section	.text.triton_poi_fused_max_unpool2d_13,"ax",@progbits
	.align	128
        .global         triton_poi_fused_max_unpool2d_13
        .type           triton_poi_fused_max_unpool2d_13,@function
        .size           triton_poi_fused_max_unpool2d_13,(.L_x_1 - triton_poi_fused_max_unpool2d_13)
        .other          triton_poi_fused_max_unpool2d_13,@"STO_CUDA_ENTRY STV_DEFAULT"
triton_poi_fused_max_unpool2d_13:
.text.triton_poi_fused_max_unpool2d_13:
[----:B------:R-:W-:Y:S01]  /*0000*/  LDC R1, c[0x0][0x28] ;  /* 0x00000a00ff017b82 */ /* 0x000fe20000000800 */
[----:B------:R-:W1:Y:S07]  /*0010*/  S2R R0, SR_TID.X ;  /* 0x0000000000007919 */ /* 0x000e6e0000002100 */
[----:B------:R-:W2:Y:S01]  /*0020*/  LDC.64 R2, c[0x0][0x210] ;  /* 0x00008400ff027b82 */ /* 0x000ea20000000a00 */
[----:B------:R-:W-:Y:S01]  /*0030*/  ULDC.64 UR4, c[0x0][0x208] ;  /* 0x0000820000047ab9 */ /* 0x000fe20000000a00 */
[----:B------:R-:W3:Y:S01]  /*0040*/  S2R R5, SR_CTAID.X ;  /* 0x0000000000057919 */ /* 0x000ee20000002500 */
[----:B-1----:R-:W-:-:S04]  /*0050*/  SHF.L.U32 R0, R0, 0x2, RZ ;  /* 0x0000000200007819 */ /* 0x002fc800000006ff */
[----:B------:R-:W-:-:S04]  /*0060*/  LOP3.LUT R0, R0, 0x1fc, RZ, 0xc0, !PT ;  /* 0x000001fc00007812 */ /* 0x000fc800078ec0ff */
[----:B---3--:R-:W-:-:S05]  /*0070*/  LEA R5, R5, R0, 0x9 ;  /* 0x0000000005057211 */ /* 0x008fca00078e48ff */
[----:B--2---:R-:W-:-:S05]  /*0080*/  IMAD.WIDE R2, R5, 0x4, R2 ;  /* 0x0000000405027825 */ /* 0x004fca00078e0202 */
[----:B------:R-:W-:Y:S01]  /*0090*/  STG.E.128 desc[UR4][R2.64], RZ ;  /* 0x000000ff02007986 */ /* 0x000fe2000c101d04 */
[----:B------:R-:W-:Y:S05]  /*00a0*/  EXIT ;  /* 0x000000000000794d */ /* 0x000fea0003800000 */
.L_x_0:
[----:B------:R-:W-:-:S00]  /*00b0*/  BRA `(.L_x_0) ;  /* 0xfffffffc00fc7947 */ /* 0x000fc0000383ffff */
[----:B------:R-:W-:-:S00]  /*00c0*/  NOP ;  /* 0x0000000000007918 */ /* 0x000fc00000000000 */
        /* <DEDUP_REMOVED lines=11> */
.L_x_1:


//--------------------- .nv.constant0.triton_poi_fused_max_unpool2d_13 --------------------------
	.section	.nv.constant0.triton_poi_fused_max_unpool2d_13,"a",@progbits
	.sectionflags	@""
	.align	4
.nv.constant0.triton_poi_fused_max_unpool2d_13:
	.zero		540
